	.headerflags	@"EF_CUDA_TEXMODE_UNIFIED EF_CUDA_64BIT_ADDRESS EF_CUDA_ACCELERATORS EF_CUDA_SM90 EF_CUDA_VIRTUAL_SM(EF_CUDA_SM90)"
	.elftype	@"ET_EXEC"


//--------------------- .nv.info                  --------------------------
	.section	.nv.info,"",@"SHT_CUDA_INFO"
	.align	4


	//----- nvinfo : EIATTR_REGCOUNT
	.align		4
        /*0000*/ 	.byte	0x04, 0x2f
        /*0002*/ 	.short	(.L_1 - .L_0)
	.align		4
.L_0:
        /*0004*/ 	.word	index@(triton_poi_fused_mul_relu_7)
        /*0008*/ 	.word	0x00000010


	//----- nvinfo : EIATTR_MIN_STACK_SIZE
	.align		4
.L_1:
        /*000c*/ 	.byte	0x04, 0x12
        /*000e*/ 	.short	(.L_3 - .L_2)
	.align		4
.L_2:
        /*0010*/ 	.word	index@(triton_poi_fused_mul_relu_7)
        /*0014*/ 	.word	0x00000000


	//----- nvinfo : EIATTR_FRAME_SIZE
	.align		4
.L_3:
        /*0018*/ 	.byte	0x04, 0x11
        /*001a*/ 	.short	(.L_5 - .L_4)
	.align		4
.L_4:
        /*001c*/ 	.word	index@(triton_poi_fused_mul_relu_7)
        /*0020*/ 	.word	0x00000000


	//----- nvinfo : EIATTR_MIN_STACK_SIZE
	.align		4
.L_5:
        /*0024*/ 	.byte	0x04, 0x12
        /*0026*/ 	.short	(.L_7 - .L_6)
	.align		4
.L_6:
        /*0028*/ 	.word	index@(triton_poi_fused_mul_relu_7)
        /*002c*/ 	.word	0x00000000
.L_7:


//--------------------- .nv.info.triton_poi_fused_mul_relu_7 --------------------------
	.section	.nv.info.triton_poi_fused_mul_relu_7,"",@"SHT_CUDA_INFO"
	.sectionflags	@""
	.align	4


	//----- nvinfo : EIATTR_CUDA_API_VERSION
	.align		4
        /*0000*/ 	.byte	0x04, 0x37
        /*0002*/ 	.short	(.L_9 - .L_8)
.L_8:
        /*0004*/ 	.word	0x0000007c


	//----- nvinfo : EIATTR_KPARAM_INFO
	.align		4
.L_9:
        /*0008*/ 	.byte	0x04, 0x17
        /*000a*/ 	.short	(.L_11 - .L_10)
.L_10:
        /*000c*/ 	.word	0x00000000
        /*0010*/ 	.short	0x0004
        /*0012*/ 	.short	0x0020
        /*0014*/ 	.byte	0x00, 0xf0, 0x11, 0x00


	//----- nvinfo : EIATTR_KPARAM_INFO
	.align		4
.L_11:
        /*0018*/ 	.byte	0x04, 0x17
        /*001a*/ 	.short	(.L_13 - .L_12)
.L_12:
        /*001c*/ 	.word	0x00000000
        /*0020*/ 	.short	0x0003
        /*0022*/ 	.short	0x0018
        /*0024*/ 	.byte	0x00, 0xf4, 0x21, 0x00


	//----- nvinfo : EIATTR_KPARAM_INFO
	.align		4
.L_13:
        /*0028*/ 	.byte	0x04, 0x17
        /*002a*/ 	.short	(.L_15 - .L_14)
.L_14:
        /*002c*/ 	.word	0x00000000
        /*0030*/ 	.short	0x0002
        /*0032*/ 	.short	0x0010
        /*0034*/ 	.byte	0x00, 0xf4, 0x21, 0x00


	//----- nvinfo : EIATTR_KPARAM_INFO
	.align		4
.L_15:
        /*0038*/ 	.byte	0x04, 0x17
        /*003a*/ 	.short	(.L_17 - .L_16)
.L_16:
        /*003c*/ 	.word	0x00000000
        /*0040*/ 	.short	0x0001
        /*0042*/ 	.short	0x0008
        /*0044*/ 	.byte	0x00, 0xf4, 0x21, 0x00


	//----- nvinfo : EIATTR_KPARAM_INFO
	.align		4
.L_17:
        /*0048*/ 	.byte	0x04, 0x17
        /*004a*/ 	.short	(.L_19 - .L_18)
.L_18:
        /*004c*/ 	.word	0x00000000
        /*0050*/ 	.short	0x0000
        /*0052*/ 	.short	0x0000
        /*0054*/ 	.byte	0x00, 0xf4, 0x21, 0x00


	//----- nvinfo : EIATTR_SPARSE_MMA_MASK
	.align		4
.L_19:
        /*0058*/ 	.byte	0x03, 0x50
        /*005a*/ 	.short	0x0000


	//----- nvinfo : EIATTR_MAXREG_COUNT
	.align		4
        /*005c*/ 	.byte	0x03, 0x1b
        /*005e*/ 	.short	0x00ff


	//----- nvinfo : EIATTR_EXIT_INSTR_OFFSETS
	.align		4
        /*0060*/ 	.byte	0x04, 0x1c
        /*0062*/ 	.short	(.L_21 - .L_20)


	//   ....[0]....
.L_20:
        /*0064*/ 	.word	0x00000270


	//   ....[1]....
        /*0068*/ 	.word	0x00000290


	//----- nvinfo : EIATTR_REQNTID
	.align		4
.L_21:
        /*006c*/ 	.byte	0x04, 0x10
        /*006e*/ 	.short	(.L_23 - .L_22)
.L_22:
        /*0070*/ 	.word	0x00000080
        /*0074*/ 	.word	0x00000001
        /*0078*/ 	.word	0x00000001


	//----- nvinfo : EIATTR_CBANK_PARAM_SIZE
	.align		4
.L_23:
        /*007c*/ 	.byte	0x03, 0x19
        /*007e*/ 	.short	0x0024


	//----- nvinfo : EIATTR_PARAM_CBANK
	.align		4
        /*0080*/ 	.byte	0x04, 0x0a
        /*0082*/ 	.short	(.L_25 - .L_24)
	.align		4
.L_24:
        /*0084*/ 	.word	index@(.nv.constant0.triton_poi_fused_mul_relu_7)
        /*0088*/ 	.short	0x0210
        /*008a*/ 	.short	0x0024


	//----- nvinfo : EIATTR_SW_WAR
	.align		4
.L_25:
        /*008c*/ 	.byte	0x04, 0x36
        /*008e*/ 	.short	(.L_27 - .L_26)
.L_26:
        /*0090*/ 	.word	0x00000008
.L_27:


//--------------------- .nv.callgraph             --------------------------
	.section	.nv.callgraph,"",@"SHT_CUDA_CALLGRAPH"
	.align	4
	.sectionentsize	8
	.align		4
        /*0000*/ 	.word	0x00000000
	.align		4
        /*0004*/ 	.word	0xffffffff
	.align		4
        /*0008*/ 	.word	0x00000000
	.align		4
        /*000c*/ 	.word	0xfffffffe
	.align		4
        /*0010*/ 	.word	0x00000000
	.align		4
        /*0014*/ 	.word	0xfffffffd
	.align		4
        /*0018*/ 	.word	0x00000000
	.align		4
        /*001c*/ 	.word	0xfffffffc


//--------------------- .text.triton_poi_fused_mul_relu_7 --------------------------
	.section	.text.triton_poi_fused_mul_relu_7,"ax",@progbits
	.align	128
        .global         triton_poi_fused_mul_relu_7
        .type           triton_poi_fused_mul_relu_7,@function
        .size           triton_poi_fused_mul_relu_7,(.L_x_1 - triton_poi_fused_mul_relu_7)
        .other          triton_poi_fused_mul_relu_7,@"STO_CUDA_ENTRY STV_DEFAULT"
triton_poi_fused_mul_relu_7:
.text.triton_poi_fused_mul_relu_7:
[----:B------:R-:W0:Y:S02]  /*0000*/  LDC R1, c[0x0][0x28] ;  /* 0x00000a00ff017b82 */ /* 0x000e240000000800 */
[----:B------:R-:W1:Y:S01]  /*0010*/  S2R R0, SR_TID.X ;  /* 0x0000000000007919 */ /* 0x000e620000002100 */
[----:B------:R-:W2:Y:S01]  /*0020*/  LDC.64 R4, c[0x0][0x210] ;  /* 0x00008400ff047b82 */ /* 0x000ea20000000a00 */
[----:B------:R-:W-:Y:S01]  /*0030*/  CS2R R10, SRZ ;  /* 0x00000000000a7805 */ /* 0x000fe2000001ff00 */
[----:B------:R-:W-:Y:S01]  /*0040*/  ULDC.64 UR4, c[0x0][0x208] ;  /* 0x0000820000047ab9 */ /* 0x000fe20000000a00 */
[----:B------:R-:W3:Y:S01]  /*0050*/  S2R R9, SR_CTAID.X ;  /* 0x0000000000097919 */ /* 0x000ee20000002500 */
[----:B-1----:R-:W-:-:S05]  /*0060*/  IMAD.SHL.U32 R0, R0, 0x2, RZ ;  /* 0x0000000200007824 */ /* 0x002fca00078e00ff */
[----:B------:R-:W-:-:S05]  /*0070*/  LOP3.LUT R0, R0, 0xfe, RZ, 0xc0, !PT ;  /* 0x000000fe00007812 */ /* 0x000fca00078ec0ff */
[----:B---3--:R-:W-:-:S05]  /*0080*/  IMAD R0, R9, 0x100, R0 ;  /* 0x0000010009007824 */ /* 0x008fca00078e0200 */
[----:B------:R-:W-:Y:S02]  /*0090*/  SHF.R.S32.HI R3, RZ, 0x1f, R0 ;  /* 0x0000001fff037819 */ /* 0x000fe40000011400 */
[----:B------:R-:W-:Y:S02]  /*00a0*/  ISETP.GE.AND P2, PT, R0, 0x200, PT ;  /* 0x000002000000780c */ /* 0x000fe40003f46270 */
[----:B------:R-:W-:-:S04]  /*00b0*/  LEA.HI R3, R3, R0, RZ, 0x7 ;  /* 0x0000000003037211 */ /* 0x000fc800078f38ff */
[----:B------:R-:W-:Y:S02]  /*00c0*/  LOP3.LUT R7, R3, 0xffffff80, RZ, 0xc0, !PT ;  /* 0xffffff8003077812 */ /* 0x000fe400078ec0ff */
[----:B------:R-:W-:Y:S02]  /*00d0*/  SHF.R.S32.HI R6, RZ, 0x7, R3 ;  /* 0x00000007ff067819 */ /* 0x000fe40000011403 */
[----:B------:R-:W1:Y:S01]  /*00e0*/  LDC.64 R2, c[0x0][0x218] ;  /* 0x00008600ff027b82 */ /* 0x000e620000000a00 */
[----:B------:R-:W-:-:S04]  /*00f0*/  IMAD.IADD R7, R0, 0x1, -R7 ;  /* 0x0000000100077824 */ /* 0x000fc800078e0a07 */
[----:B------:R-:W-:Y:S01]  /*0100*/  IMAD R6, R6, 0x110, R7 ;  /* 0x0000011006067824 */ /* 0x000fe200078e0207 */
[----:B------:R-:W-:-:S03]  /*0110*/  SHF.R.S32.HI R7, RZ, 0x17, R9 ;  /* 0x00000017ff077819 */ /* 0x000fc60000011409 */
[----:B------:R-:W-:Y:S01]  /*0120*/  VIADD R9, R6, 0x90 ;  /* 0x0000009006097836 */ /* 0x000fe20000000000 */
[----:B------:R-:W-:-:S03]  /*0130*/  SGXT R7, R7, 0x1 ;  /* 0x000000010707781a */ /* 0x000fc60000000200 */
[----:B--2---:R-:W-:Y:S01]  /*0140*/  IMAD.WIDE R4, R9, 0x4, R4 ;  /* 0x0000000409047825 */ /* 0x004fe200078e0204 */
[----:B------:R-:W-:Y:S02]  /*0150*/  LEA.HI R7, R7, R0, RZ, 0x2 ;  /* 0x0000000007077211 */ /* 0x000fe400078f10ff */
[----:B------:R-:W-:Y:S01]  /*0160*/  CS2R R12, SRZ ;  /* 0x00000000000c7805 */ /* 0x000fe2000001ff00 */
[----:B------:R-:W2:Y:S01]  /*0170*/  LDC.64 R8, c[0x0][0x228] ;  /* 0x00008a00ff087b82 */ /* 0x000ea20000000a00 */
[----:B------:R3:W4:Y:S01]  /*0180*/  @!P2 LDG.E.64 R10, desc[UR4][R4.64] ;  /* 0x00000004040aa981 */ /* 0x000722000c1e1b00 */
[----:B------:R-:W-:-:S05]  /*0190*/  SHF.R.S32.HI R7, RZ, 0x2, R7 ;  /* 0x00000002ff077819 */ /* 0x000fca0000011407 */
[----:B-1----:R-:W-:Y:S02]  /*01a0*/  IMAD.WIDE R2, R7, 0x4, R2 ;  /* 0x0000000407027825 */ /* 0x002fe400078e0202 */
[----:B------:R-:W3:Y:S03]  /*01b0*/  LDC.64 R6, c[0x0][0x220] ;  /* 0x00008800ff067b82 */ /* 0x000ee60000000a00 */
[----:B------:R-:W5:Y:S04]  /*01c0*/  @!P2 LDG.E.EL R13, desc[UR4][R2.64] ;  /* 0x00000004020da981 */ /* 0x000f68000c2e1900 */
[----:B------:R2:W5:Y:S01]  /*01d0*/  @!P2 LDG.E.EL R12, desc[UR4][R2.64] ;  /* 0x00000004020ca981 */ /* 0x000562000c2e1900 */
[----:B---3--:R-:W-:-:S04]  /*01e0*/  IMAD.WIDE R4, R0, 0x4, R6 ;  /* 0x0000000400047825 */ /* 0x008fc800078e0206 */
[----:B--2---:R-:W-:Y:S01]  /*01f0*/  IMAD.WIDE R2, R0, 0x4, R8 ;  /* 0x0000000400027825 */ /* 0x004fe200078e0208 */
[C---:B----4-:R-:W-:Y:S02]  /*0200*/  FSETP.GEU.AND P0, PT, R10.reuse, RZ, PT ;  /* 0x000000ff0a00720b */ /* 0x050fe40003f0e000 */
[C---:B------:R-:W-:Y:S02]  /*0210*/  FSETP.GEU.AND P1, PT, R11.reuse, RZ, PT ;  /* 0x000000ff0b00720b */ /* 0x040fe40003f2e000 */
[----:B------:R-:W-:Y:S02]  /*0220*/  FSEL R10, R10, RZ, P0 ;  /* 0x000000ff0a0a7208 */ /* 0x000fe40000000000 */
[----:B------:R-:W-:-:S05]  /*0230*/  FSEL R11, R11, RZ, P1 ;  /* 0x000000ff0b0b7208 */ /* 0x000fca0000800000 */
[----:B------:R1:W-:Y:S01]  /*0240*/  @!P2 STG.E.64 desc[UR4][R4.64], R10 ;  /* 0x0000000a0400a986 */ /* 0x0003e2000c101b04 */
[----:B-----5:R-:W-:Y:S01]  /*0250*/  FMUL R6, R10, R13 ;  /* 0x0000000d0a067220 */ /* 0x020fe20000400000 */
[----:B------:R-:W-:Y:S01]  /*0260*/  FMUL R7, R11, R12 ;  /* 0x0000000c0b077220 */ /* 0x000fe20000400000 */
[----:B------:R-:W-:Y:S06]  /*0270*/  @P2 EXIT ;  /* 0x000000000000294d */ /* 0x000fec0003800000 */
[----:B------:R-:W-:Y:S01]  /*0280*/  STG.E.64 desc[UR4][R2.64], R6 ;  /* 0x0000000602007986 */ /* 0x000fe2000c101b04 */
[----:B------:R-:W-:Y:S05]  /*0290*/  EXIT ;  /* 0x000000000000794d */ /* 0x000fea0003800000 */
.L_x_0:
[----:B------:R-:W-:-:S00]  /*02a0*/  BRA `(.L_x_0) ;  /* 0xfffffffc00fc7947 */ /* 0x000fc0000383ffff */
[----:B------:R-:W-:-:S00]  /*02b0*/  NOP ;  /* 0x0000000000007918 */ /* 0x000fc00000000000 */
        /* <DEDUP_REMOVED lines=12> */
.L_x_1:


//--------------------- .nv.constant0.triton_poi_fused_mul_relu_7 --------------------------
	.section	.nv.constant0.triton_poi_fused_mul_relu_7,"a",@progbits
	.sectionflags	@""
	.align	4
.nv.constant0.triton_poi_fused_mul_relu_7:
	.zero		564
